//
// Generated by NVIDIA NVVM Compiler
//
// Compiler Build ID: CL-36424714
// Cuda compilation tools, release 13.0, V13.0.88
// Based on NVVM 20.0.0
//

.version 9.0
.target sm_100
.address_size 64

	// .globl	default_function_kernel

.visible .entry default_function_kernel(
	.param .u64 .ptr .align 1 default_function_kernel_param_0,
	.param .u64 .ptr .align 1 default_function_kernel_param_1
)
.maxntid 32
{
	.reg .pred 	%p<2>;
	.reg .b32 	%r<8>;
	.reg .b32 	%f<3>;
	.reg .b64 	%rd<8>;

	ld.param.u64 	%rd1, [default_function_kernel_param_0];
	ld.param.u64 	%rd2, [default_function_kernel_param_1];
	mov.u32 	%r1, %ctaid.x;
	shl.b32 	%r3, %r1, 3;
	mov.u32 	%r2, %tid.x;
	shr.u32 	%r4, %r2, 2;
	or.b32  	%r5, %r3, %r4;
	setp.gt.u32 	%p1, %r5, 2564;
	@%p1 bra 	$L__BB0_2;
	cvta.to.global.u64 	%rd3, %rd2;
	cvta.to.global.u64 	%rd4, %rd1;
	shl.b32 	%r6, %r1, 5;
	or.b32  	%r7, %r6, %r2;
	mul.wide.u32 	%rd5, %r7, 4;
	add.s64 	%rd6, %rd3, %rd5;
	ld.global.nc.f32 	%f1, [%rd6];
	sin.approx.f32 	%f2, %f1;
	add.s64 	%rd7, %rd4, %rd5;
	st.global.f32 	[%rd7], %f2;
$L__BB0_2:
	ret;

}


// ===== COMPILED SASS (sm_100) =====

	.target	sm_100

	.elftype	@"ET_EXEC"


//--------------------- .note.nv.tkinfo           --------------------------
	.section	.note.nv.tkinfo,"",@"SHT_NOTE"
	.sectionflags	@"SHF_NOTE_NV_TKINFO"
	.tkinfo
        /*0018*/ 	.word	0x00000002
        /*0030*/ 	.string	""
        /*0030*/ 	.string	"ptxas"
        /*0030*/ 	.string	"Cuda compilation tools, release 13.0, V13.0.88"
        /*0030*/ 	.string	"Build cuda_13.0.r13.0/compiler.36424714_0"
        /*0030*/ 	.string	"-arch sm_100 -m 64 "



//--------------------- .note.nv.cuinfo           --------------------------
	.section	.note.nv.cuinfo,"",@"SHT_NOTE"
	.sectionflags	@"SHF_NOTE_NV_CUINFO"
        /*0018*/ 	.short	0x0002
        /*001a*/ 	.short	0x0064
        /*001c*/ 	.short	0x0082
	.zero		2


//--------------------- .nv.info                  --------------------------
	.section	.nv.info,"",@"SHT_CUDA_INFO"
	.align	4


	//----- nvinfo : EIATTR_REGCOUNT
	.align		4
        /*0000*/ 	.byte	0x04, 0x2f
        /*0002*/ 	.short	(.L_1 - .L_0)
	.align		4
.L_0:
        /*0004*/ 	.word	index@(default_function_kernel)
        /*0008*/ 	.word	0x0000000c


	//----- nvinfo : EIATTR_FRAME_SIZE
	.align		4
.L_1:
        /*000c*/ 	.byte	0x04, 0x11
        /*000e*/ 	.short	(.L_3 - .L_2)
	.align		4
.L_2:
        /*0010*/ 	.word	index@(default_function_kernel)
        /*0014*/ 	.word	0x00000000


	//----- nvinfo : EIATTR_MIN_STACK_SIZE
	.align		4
.L_3:
        /*0018*/ 	.byte	0x04, 0x12
        /*001a*/ 	.short	(.L_5 - .L_4)
	.align		4
.L_4:
        /*001c*/ 	.word	index@(default_function_kernel)
        /*0020*/ 	.word	0x00000000
.L_5:


//--------------------- .nv.compat                --------------------------
	.section	.nv.compat,"",@"SHT_CUDA_COMPAT_INFO"
	.align	4
        /*0000*/ 	.byte	0x02, 0x09, 0x00, 0x00, 0x02, 0x02, 0x01, 0x00, 0x02, 0x05, 0x05, 0x00, 0x03, 0x07, 0x01, 0x01
        /*0010*/ 	.byte	0x02, 0x03, 0x00, 0x00, 0x02, 0x06, 0x01, 0x00, 0x04, 0x0b, 0x08, 0x00, 0x09, 0x00, 0x00, 0x00
        /*0020*/ 	.byte	0x00, 0x00, 0x00, 0x00


//--------------------- .nv.info.default_function_kernel --------------------------
	.section	.nv.info.default_function_kernel,"",@"SHT_CUDA_INFO"
	.sectionflags	@""
	.align	4


	//----- nvinfo : EIATTR_CUDA_API_VERSION
	.align		4
        /*0000*/ 	.byte	0x04, 0x37
        /*0002*/ 	.short	(.L_7 - .L_6)
.L_6:
        /*0004*/ 	.word	0x00000082


	//----- nvinfo : EIATTR_KPARAM_INFO
	.align		4
.L_7:
        /*0008*/ 	.byte	0x04, 0x17
        /*000a*/ 	.short	(.L_9 - .L_8)
.L_8:
        /*000c*/ 	.word	0x00000000
        /*0010*/ 	.short	0x0001
        /*0012*/ 	.short	0x0008
        /*0014*/ 	.byte	0x00, 0xf5, 0x21, 0x00


	//----- nvinfo : EIATTR_KPARAM_INFO
	.align		4
.L_9:
        /*0018*/ 	.byte	0x04, 0x17
        /*001a*/ 	.short	(.L_11 - .L_10)
.L_10:
        /*001c*/ 	.word	0x00000000
        /*0020*/ 	.short	0x0000
        /*0022*/ 	.short	0x0000
        /*0024*/ 	.byte	0x00, 0xf5, 0x21, 0x00


	//----- nvinfo : EIATTR_SPARSE_MMA_MASK
	.align		4
.L_11:
        /*0028*/ 	.byte	0x03, 0x50
        /*002a*/ 	.short	0x0000


	//----- nvinfo : EIATTR_MAXREG_COUNT
	.align		4
        /*002c*/ 	.byte	0x03, 0x1b
        /*002e*/ 	.short	0x00ff


	//----- nvinfo : EIATTR_MERCURY_ISA_VERSION
	.align		4
        /*0030*/ 	.byte	0x03, 0x5f
        /*0032*/ 	.short	0x0101


	//----- nvinfo : EIATTR_VRC_CTA_INIT_COUNT
	.align		4
        /*0034*/ 	.byte	0x02, 0x4a
	.zero		1
	.zero		1


	//----- nvinfo : EIATTR_EXIT_INSTR_OFFSETS
	.align		4
        /*0038*/ 	.byte	0x04, 0x1c
        /*003a*/ 	.short	(.L_13 - .L_12)


	//   ....[0]....
.L_12:
        /*003c*/ 	.word	0x00000070


	//   ....[1]....
        /*0040*/ 	.word	0x00000130


	//----- nvinfo : EIATTR_MAX_THREADS
	.align		4
.L_13:
        /*0044*/ 	.byte	0x04, 0x05
        /*0046*/ 	.short	(.L_15 - .L_14)
.L_14:
        /*0048*/ 	.word	0x00000020
        /*004c*/ 	.word	0x00000001
        /*0050*/ 	.word	0x00000001


	//----- nvinfo : EIATTR_CBANK_PARAM_SIZE
	.align		4
.L_15:
        /*0054*/ 	.byte	0x03, 0x19
        /*0056*/ 	.short	0x0010


	//----- nvinfo : EIATTR_PARAM_CBANK
	.align		4
        /*0058*/ 	.byte	0x04, 0x0a
        /*005a*/ 	.short	(.L_17 - .L_16)
	.align		4
.L_16:
        /*005c*/ 	.word	index@(.nv.constant0.default_function_kernel)
        /*0060*/ 	.short	0x0380
        /*0062*/ 	.short	0x0010


	//----- nvinfo : EIATTR_SW_WAR
	.align		4
.L_17:
        /*0064*/ 	.byte	0x04, 0x36
        /*0066*/ 	.short	(.L_19 - .L_18)
.L_18:
        /*0068*/ 	.word	0x00000008
.L_19:


//--------------------- .nv.callgraph             --------------------------
	.section	.nv.callgraph,"",@"SHT_CUDA_CALLGRAPH"
	.align	4
	.sectionentsize	8
	.align		4
        /*0000*/ 	.word	0x00000000
	.align		4
        /*0004*/ 	.word	0xffffffff
	.align		4
        /*0008*/ 	.word	0x00000000
	.align		4
        /*000c*/ 	.word	0xfffffffe
	.align		4
        /*0010*/ 	.word	0x00000000
	.align		4
        /*0014*/ 	.word	0xfffffffd
	.align		4
        /*0018*/ 	.word	0x00000000
	.align		4
        /*001c*/ 	.word	0xfffffffc


//--------------------- .text.default_function_kernel --------------------------
	.section	.text.default_function_kernel,"ax",@progbits
	.align	128
        .global         default_function_kernel
        .type           default_function_kernel,@function
        .size           default_function_kernel,(.L_x_1 - default_function_kernel)
        .other          default_function_kernel,@"STO_CUDA_ENTRY STV_DEFAULT"
default_function_kernel:
.text.default_function_kernel:
[----:B------:R-:W-:Y:S01]  /*0000*/  LDC R1, c[0x0][0x37c] ;  /* 0x0000df00ff017b82 */ /* 0x000fe20000000800 */
[----:B------:R-:W0:Y:S07]  /*0010*/  S2R R7, SR_TID.X ;  /* 0x0000000000077919 */ /* 0x000e2e0000002100 */
[----:B------:R-:W1:Y:S02]  /*0020*/  S2UR UR5, SR_CTAID.X ;  /* 0x00000000000579c3 */ /* 0x000e640000002500 */
[----:B-1----:R-:W-:Y:S01]  /*0030*/  USHF.L.U32 UR4, UR5, 0x3, URZ ;  /* 0x0000000305047899 */ /* 0x002fe200080006ff */
[----:B0-----:R-:W-:-:S05]  /*0040*/  SHF.R.U32.HI R0, RZ, 0x2, R7 ;  /* 0x00000002ff007819 */ /* 0x001fca0000011607 */
[----:B------:R-:W-:-:S04]  /*0050*/  LOP3.LUT R0, R0, UR4, RZ, 0xfc, !PT ;  /* 0x0000000400007c12 */ /* 0x000fc8000f8efcff */
[----:B------:R-:W-:-:S13]  /*0060*/  ISETP.GT.U32.AND P0, PT, R0, 0xa04, PT ;  /* 0x00000a040000780c */ /* 0x000fda0003f04070 */
[----:B------:R-:W-:Y:S05]  /*0070*/  @P0 EXIT ;  /* 0x000000000000094d */ /* 0x000fea0003800000 */
[----:B------:R-:W0:Y:S01]  /*0080*/  LDC.64 R2, c[0x0][0x388] ;  /* 0x0000e200ff027b82 */ /* 0x000e220000000a00 */
[----:B------:R-:W1:Y:S01]  /*0090*/  LDCU.64 UR6, c[0x0][0x358] ;  /* 0x00006b00ff0677ac */ /* 0x000e620008000a00 */
[----:B------:R-:W-:-:S06]  /*00a0*/  USHF.L.U32 UR4, UR5, 0x5, URZ ;  /* 0x0000000505047899 */ /* 0x000fcc00080006ff */
[----:B------:R-:W2:Y:S01]  /*00b0*/  LDC.64 R4, c[0x0][0x380] ;  /* 0x0000e000ff047b82 */ /* 0x000ea20000000a00 */
[----:B------:R-:W-:-:S05]  /*00c0*/  LOP3.LUT R7, R7, UR4, RZ, 0xfc, !PT ;  /* 0x0000000407077c12 */ /* 0x000fca000f8efcff */
[----:B0-----:R-:W-:-:S06]  /*00d0*/  IMAD.WIDE.U32 R2, R7, 0x4, R2 ;  /* 0x0000000407027825 */ /* 0x001fcc00078e0002 */
[----:B-1----:R-:W3:Y:S01]  /*00e0*/  LDG.E.CONSTANT R2, desc[UR6][R2.64] ;  /* 0x0000000602027981 */ /* 0x002ee2000c1e9900 */
[----:B--2---:R-:W-:-:S04]  /*00f0*/  IMAD.WIDE.U32 R4, R7, 0x4, R4 ;  /* 0x0000000407047825 */ /* 0x004fc800078e0004 */
[----:B---3--:R-:W-:-:S06]  /*0100*/  FMUL.RZ R9, R2, 0.15915493667125701904 ;  /* 0x3e22f98302097820 */ /* 0x008fcc000040c000 */
[----:B------:R-:W0:Y:S02]  /*0110*/  MUFU.SIN R9, R9 ;  /* 0x0000000900097308 */ /* 0x000e240000000400 */
[----:B0-----:R-:W-:Y:S01]  /*0120*/  STG.E desc[UR6][R4.64], R9 ;  /* 0x0000000904007986 */ /* 0x001fe2000c101906 */
[----:B------:R-:W-:Y:S05]  /*0130*/  EXIT ;  /* 0x000000000000794d */ /* 0x000fea0003800000 */
.L_x_0:
[----:B------:R-:W-:-:S00]  /*0140*/  BRA `(.L_x_0) ;  /* 0xfffffffc00fc7947 */ /* 0x000fc0000383ffff */
[----:B------:R-:W-:-:S00]  /*0150*/  NOP ;  /* 0x0000000000007918 */ /* 0x000fc00000000000 */
        /* <DEDUP_REMOVED lines=10> */
.L_x_1:


//--------------------- .nv.shared.reserved.0     --------------------------
	.section	.nv.shared.reserved.0,"aw",@nobits
	.weak		__nv_reservedSMEM_offset_0_alias
	.size		__nv_reservedSMEM_offset_0_alias, 0, 64
	.other		__nv_reservedSMEM_offset_0_alias,@"STO_CUDA_RESERVED_SHARED STV_DEFAULT"
__nv_reservedSMEM_offset_0_alias:
	.zero		0
	.zero		64


//--------------------- .nv.constant0.default_function_kernel --------------------------
	.section	.nv.constant0.default_function_kernel,"a",@progbits
	.sectionflags	@""
	.align	4
.nv.constant0.default_function_kernel:
	.zero		912


//--------------------- SYMBOLS --------------------------

	.type		.nv.reservedSmem.offset0,@object
	.size		.nv.reservedSmem.offset0,0x4
